//
// Generated by NVIDIA NVVM Compiler
//
// Compiler Build ID: CL-36424714
// Cuda compilation tools, release 13.0, V13.0.88
// Based on NVVM 20.0.0
//

.version 9.0
.target sm_100
.address_size 64

	// .globl	default_function_kernel

.visible .entry default_function_kernel(
	.param .u64 .ptr .align 1 default_function_kernel_param_0,
	.param .u64 .ptr .align 1 default_function_kernel_param_1,
	.param .u64 .ptr .align 1 default_function_kernel_param_2,
	.param .u64 .ptr .align 1 default_function_kernel_param_3
)
.maxntid 56
{
	.reg .pred 	%p<3>;
	.reg .b32 	%r<18>;
	.reg .b32 	%f<5>;
	.reg .b64 	%rd<15>;

	ld.param.u64 	%rd1, [default_function_kernel_param_0];
	ld.param.u64 	%rd2, [default_function_kernel_param_1];
	ld.param.u64 	%rd3, [default_function_kernel_param_2];
	ld.param.u64 	%rd4, [default_function_kernel_param_3];
	cvta.to.global.u64 	%rd5, %rd2;
	cvta.to.global.u64 	%rd6, %rd3;
	cvta.to.global.u64 	%rd7, %rd1;
	cvta.to.global.u64 	%rd8, %rd4;
	mov.u32 	%r1, %ctaid.x;
	mov.u32 	%r2, %tid.x;
	mad.lo.s32 	%r3, %r1, 56, %r2;
	mul.wide.u32 	%rd9, %r3, 4;
	add.s64 	%rd10, %rd8, %rd9;
	ld.global.nc.f32 	%f1, [%rd10];
	mul.hi.u32 	%r4, %r1, 156180629;
	shr.u32 	%r5, %r4, 1;
	mul.lo.s32 	%r6, %r5, 55;
	sub.s32 	%r7, %r1, %r6;
	shl.b32 	%r8, %r7, 1;
	setp.gt.u32 	%p1, %r2, 27;
	selp.u32 	%r9, 1, 0, %p1;
	or.b32  	%r10, %r8, %r9;
	setp.gt.u32 	%p2, %r10, 54;
	selp.b32 	%r11, 11, 0, %p2;
	mad.lo.s32 	%r12, %r1, -55, %r3;
	mul.hi.u32 	%r13, %r12, -1171354717;
	shr.u32 	%r14, %r13, 3;
	mul.lo.s32 	%r15, %r14, 11;
	sub.s32 	%r16, %r12, %r15;
	add.s32 	%r17, %r11, %r16;
	mul.wide.u32 	%rd11, %r17, 4;
	add.s64 	%rd12, %rd7, %rd11;
	ld.global.nc.f32 	%f2, [%rd12];
	add.s64 	%rd13, %rd6, %rd11;
	ld.global.nc.f32 	%f3, [%rd13];
	fma.rn.f32 	%f4, %f1, %f2, %f3;
	add.s64 	%rd14, %rd5, %rd9;
	st.global.f32 	[%rd14], %f4;
	ret;

}


// ===== COMPILED SASS (sm_100) =====

	.target	sm_100

	.elftype	@"ET_EXEC"


//--------------------- .note.nv.tkinfo           --------------------------
	.section	.note.nv.tkinfo,"",@"SHT_NOTE"
	.sectionflags	@"SHF_NOTE_NV_TKINFO"
	.tkinfo
        /*0018*/ 	.word	0x00000002
        /*0030*/ 	.string	""
        /*0030*/ 	.string	"ptxas"
        /*0030*/ 	.string	"Cuda compilation tools, release 13.0, V13.0.88"
        /*0030*/ 	.string	"Build cuda_13.0.r13.0/compiler.36424714_0"
        /*0030*/ 	.string	"-arch sm_100 -m 64 "



//--------------------- .note.nv.cuinfo           --------------------------
	.section	.note.nv.cuinfo,"",@"SHT_NOTE"
	.sectionflags	@"SHF_NOTE_NV_CUINFO"
        /*0018*/ 	.short	0x0002
        /*001a*/ 	.short	0x0064
        /*001c*/ 	.short	0x0082
	.zero		2


//--------------------- .nv.info                  --------------------------
	.section	.nv.info,"",@"SHT_CUDA_INFO"
	.align	4


	//----- nvinfo : EIATTR_REGCOUNT
	.align		4
        /*0000*/ 	.byte	0x04, 0x2f
        /*0002*/ 	.short	(.L_1 - .L_0)
	.align		4
.L_0:
        /*0004*/ 	.word	index@(default_function_kernel)
        /*0008*/ 	.word	0x0000000e


	//----- nvinfo : EIATTR_FRAME_SIZE
	.align		4
.L_1:
        /*000c*/ 	.byte	0x04, 0x11
        /*000e*/ 	.short	(.L_3 - .L_2)
	.align		4
.L_2:
        /*0010*/ 	.word	index@(default_function_kernel)
        /*0014*/ 	.word	0x00000000


	//----- nvinfo : EIATTR_MIN_STACK_SIZE
	.align		4
.L_3:
        /*0018*/ 	.byte	0x04, 0x12
        /*001a*/ 	.short	(.L_5 - .L_4)
	.align		4
.L_4:
        /*001c*/ 	.word	index@(default_function_kernel)
        /*0020*/ 	.word	0x00000000
.L_5:


//--------------------- .nv.compat                --------------------------
	.section	.nv.compat,"",@"SHT_CUDA_COMPAT_INFO"
	.align	4
        /*0000*/ 	.byte	0x02, 0x09, 0x00, 0x00, 0x02, 0x02, 0x01, 0x00, 0x02, 0x05, 0x05, 0x00, 0x03, 0x07, 0x01, 0x01
        /*0010*/ 	.byte	0x02, 0x03, 0x00, 0x00, 0x02, 0x06, 0x01, 0x00, 0x04, 0x0b, 0x08, 0x00, 0x09, 0x00, 0x00, 0x00
        /*0020*/ 	.byte	0x00, 0x00, 0x00, 0x00


//--------------------- .nv.info.default_function_kernel --------------------------
	.section	.nv.info.default_function_kernel,"",@"SHT_CUDA_INFO"
	.sectionflags	@""
	.align	4


	//----- nvinfo : EIATTR_CUDA_API_VERSION
	.align		4
        /*0000*/ 	.byte	0x04, 0x37
        /*0002*/ 	.short	(.L_7 - .L_6)
.L_6:
        /*0004*/ 	.word	0x00000082


	//----- nvinfo : EIATTR_KPARAM_INFO
	.align		4
.L_7:
        /*0008*/ 	.byte	0x04, 0x17
        /*000a*/ 	.short	(.L_9 - .L_8)
.L_8:
        /*000c*/ 	.word	0x00000000
        /*0010*/ 	.short	0x0003
        /*0012*/ 	.short	0x0018
        /*0014*/ 	.byte	0x00, 0xf5, 0x21, 0x00


	//----- nvinfo : EIATTR_KPARAM_INFO
	.align		4
.L_9:
        /*0018*/ 	.byte	0x04, 0x17
        /*001a*/ 	.short	(.L_11 - .L_10)
.L_10:
        /*001c*/ 	.word	0x00000000
        /*0020*/ 	.short	0x0002
        /*0022*/ 	.short	0x0010
        /*0024*/ 	.byte	0x00, 0xf5, 0x21, 0x00


	//----- nvinfo : EIATTR_KPARAM_INFO
	.align		4
.L_11:
        /*0028*/ 	.byte	0x04, 0x17
        /*002a*/ 	.short	(.L_13 - .L_12)
.L_12:
        /*002c*/ 	.word	0x00000000
        /*0030*/ 	.short	0x0001
        /*0032*/ 	.short	0x0008
        /*0034*/ 	.byte	0x00, 0xf5, 0x21, 0x00


	//----- nvinfo : EIATTR_KPARAM_INFO
	.align		4
.L_13:
        /*0038*/ 	.byte	0x04, 0x17
        /*003a*/ 	.short	(.L_15 - .L_14)
.L_14:
        /*003c*/ 	.word	0x00000000
        /*0040*/ 	.short	0x0000
        /*0042*/ 	.short	0x0000
        /*0044*/ 	.byte	0x00, 0xf5, 0x21, 0x00


	//----- nvinfo : EIATTR_SPARSE_MMA_MASK
	.align		4
.L_15:
        /*0048*/ 	.byte	0x03, 0x50
        /*004a*/ 	.short	0x0000


	//----- nvinfo : EIATTR_MAXREG_COUNT
	.align		4
        /*004c*/ 	.byte	0x03, 0x1b
        /*004e*/ 	.short	0x00ff


	//----- nvinfo : EIATTR_MERCURY_ISA_VERSION
	.align		4
        /*0050*/ 	.byte	0x03, 0x5f
        /*0052*/ 	.short	0x0101


	//----- nvinfo : EIATTR_VRC_CTA_INIT_COUNT
	.align		4
        /*0054*/ 	.byte	0x02, 0x4a
	.zero		1
	.zero		1


	//----- nvinfo : EIATTR_EXIT_INSTR_OFFSETS
	.align		4
        /*0058*/ 	.byte	0x04, 0x1c
        /*005a*/ 	.short	(.L_17 - .L_16)


	//   ....[0]....
.L_16:
        /*005c*/ 	.word	0x000001f0


	//----- nvinfo : EIATTR_MAX_THREADS
	.align		4
.L_17:
        /*0060*/ 	.byte	0x04, 0x05
        /*0062*/ 	.short	(.L_19 - .L_18)
.L_18:
        /*0064*/ 	.word	0x00000038
        /*0068*/ 	.word	0x00000001
        /*006c*/ 	.word	0x00000001


	//----- nvinfo : EIATTR_CBANK_PARAM_SIZE
	.align		4
.L_19:
        /*0070*/ 	.byte	0x03, 0x19
        /*0072*/ 	.short	0x0020


	//----- nvinfo : EIATTR_PARAM_CBANK
	.align		4
        /*0074*/ 	.byte	0x04, 0x0a
        /*0076*/ 	.short	(.L_21 - .L_20)
	.align		4
.L_20:
        /*0078*/ 	.word	index@(.nv.constant0.default_function_kernel)
        /*007c*/ 	.short	0x0380
        /*007e*/ 	.short	0x0020


	//----- nvinfo : EIATTR_SW_WAR
	.align		4
.L_21:
        /*0080*/ 	.byte	0x04, 0x36
        /*0082*/ 	.short	(.L_23 - .L_22)
.L_22:
        /*0084*/ 	.word	0x00000008
.L_23:


//--------------------- .nv.callgraph             --------------------------
	.section	.nv.callgraph,"",@"SHT_CUDA_CALLGRAPH"
	.align	4
	.sectionentsize	8
	.align		4
        /*0000*/ 	.word	0x00000000
	.align		4
        /*0004*/ 	.word	0xffffffff
	.align		4
        /*0008*/ 	.word	0x00000000
	.align		4
        /*000c*/ 	.word	0xfffffffe
	.align		4
        /*0010*/ 	.word	0x00000000
	.align		4
        /*0014*/ 	.word	0xfffffffd
	.align		4
        /*0018*/ 	.word	0x00000000
	.align		4
        /*001c*/ 	.word	0xfffffffc


//--------------------- .text.default_function_kernel --------------------------
	.section	.text.default_function_kernel,"ax",@progbits
	.align	128
        .global         default_function_kernel
        .type           default_function_kernel,@function
        .size           default_function_kernel,(.L_x_1 - default_function_kernel)
        .other          default_function_kernel,@"STO_CUDA_ENTRY STV_DEFAULT"
default_function_kernel:
.text.default_function_kernel:
[----:B------:R-:W-:Y:S01]  /*0000*/  LDC R1, c[0x0][0x37c] ;  /* 0x0000df00ff017b82 */ /* 0x000fe20000000800 */
[----:B------:R-:W0:Y:S07]  /*0010*/  S2R R3, SR_CTAID.X ;  /* 0x0000000000037919 */ /* 0x000e2e0000002500 */
[----:B------:R-:W1:Y:S01]  /*0020*/  LDC.64 R6, c[0x0][0x390] ;  /* 0x0000e400ff067b82 */ /* 0x000e620000000a00 */
[----:B------:R-:W2:Y:S01]  /*0030*/  LDCU.64 UR4, c[0x0][0x358] ;  /* 0x00006b00ff0477ac */ /* 0x000ea20008000a00 */
[----:B------:R-:W3:Y:S01]  /*0040*/  S2R R4, SR_TID.X ;  /* 0x0000000000047919 */ /* 0x000ee20000002100 */
[----:B0-----:R-:W-:Y:S01]  /*0050*/  IMAD.HI.U32 R2, R3, 0x94f2095, RZ ;  /* 0x094f209503027827 */ /* 0x001fe200078e00ff */
[----:B---3--:R-:W-:-:S03]  /*0060*/  ISETP.GT.U32.AND P0, PT, R4, 0x1b, PT ;  /* 0x0000001b0400780c */ /* 0x008fc60003f04070 */
[C---:B------:R-:W-:Y:S01]  /*0070*/  IMAD R0, R3.reuse, 0x38, R4 ;  /* 0x0000003803007824 */ /* 0x040fe200078e0204 */
[----:B------:R-:W-:Y:S01]  /*0080*/  SHF.R.U32.HI R2, RZ, 0x1, R2 ;  /* 0x00000001ff027819 */ /* 0x000fe20000011602 */
[----:B------:R-:W0:Y:S01]  /*0090*/  LDC.64 R4, c[0x0][0x380] ;  /* 0x0000e000ff047b82 */ /* 0x000e220000000a00 */
[----:B------:R-:W-:Y:S01]  /*00a0*/  SEL R9, RZ, 0x1, !P0 ;  /* 0x00000001ff097807 */ /* 0x000fe20004000000 */
[----:B------:R-:W-:Y:S02]  /*00b0*/  IMAD R10, R3, -0x37, R0 ;  /* 0xffffffc9030a7824 */ /* 0x000fe400078e0200 */
[----:B------:R-:W-:Y:S02]  /*00c0*/  IMAD R8, R2, -0x37, R3 ;  /* 0xffffffc902087824 */ /* 0x000fe400078e0203 */
[----:B------:R-:W-:Y:S02]  /*00d0*/  IMAD.HI.U32 R11, R10, -0x45d1745d, RZ ;  /* 0xba2e8ba30a0b7827 */ /* 0x000fe400078e00ff */
[----:B------:R-:W3:Y:S01]  /*00e0*/  LDC.64 R2, c[0x0][0x398] ;  /* 0x0000e600ff027b82 */ /* 0x000ee20000000a00 */
[----:B------:R-:W-:-:S02]  /*00f0*/  LEA R8, R8, R9, 0x1 ;  /* 0x0000000908087211 */ /* 0x000fc400078e08ff */
[----:B------:R-:W-:Y:S02]  /*0100*/  SHF.R.U32.HI R11, RZ, 0x3, R11 ;  /* 0x00000003ff0b7819 */ /* 0x000fe4000001160b */
[----:B------:R-:W-:-:S03]  /*0110*/  ISETP.GT.U32.AND P0, PT, R8, 0x36, PT ;  /* 0x000000360800780c */ /* 0x000fc60003f04070 */
[----:B------:R-:W-:-:S05]  /*0120*/  IMAD R11, R11, -0xb, R10 ;  /* 0xfffffff50b0b7824 */ /* 0x000fca00078e020a */
[----:B------:R-:W-:-:S05]  /*0130*/  IADD3 R9, PT, PT, R11, 0xb, RZ ;  /* 0x0000000b0b097810 */ /* 0x000fca0007ffe0ff */
[----:B------:R-:W-:-:S05]  /*0140*/  @!P0 IADD3 R9, PT, PT, R11, RZ, RZ ;  /* 0x000000ff0b098210 */ /* 0x000fca0007ffe0ff */
[----:B0-----:R-:W-:-:S04]  /*0150*/  IMAD.WIDE.U32 R4, R9, 0x4, R4 ;  /* 0x0000000409047825 */ /* 0x001fc800078e0004 */
[C---:B---3--:R-:W-:Y:S02]  /*0160*/  IMAD.WIDE.U32 R2, R0.reuse, 0x4, R2 ;  /* 0x0000000400027825 */ /* 0x048fe400078e0002 */
[----:B--2---:R-:W2:Y:S02]  /*0170*/  LDG.E.CONSTANT R5, desc[UR4][R4.64] ;  /* 0x0000000404057981 */ /* 0x004ea4000c1e9900 */
[----:B-1----:R-:W-:Y:S02]  /*0180*/  IMAD.WIDE.U32 R6, R9, 0x4, R6 ;  /* 0x0000000409067825 */ /* 0x002fe400078e0006 */
[----:B------:R-:W2:Y:S01]  /*0190*/  LDG.E.CONSTANT R2, desc[UR4][R2.64] ;  /* 0x0000000402027981 */ /* 0x000ea2000c1e9900 */
[----:B------:R-:W0:Y:S03]  /*01a0*/  LDC.64 R8, c[0x0][0x388] ;  /* 0x0000e200ff087b82 */ /* 0x000e260000000a00 */
[----:B------:R-:W2:Y:S01]  /*01b0*/  LDG.E.CONSTANT R7, desc[UR4][R6.64] ;  /* 0x0000000406077981 */ /* 0x000ea2000c1e9900 */
[----:B0-----:R-:W-:-:S04]  /*01c0*/  IMAD.WIDE.U32 R8, R0, 0x4, R8 ;  /* 0x0000000400087825 */ /* 0x001fc800078e0008 */
[----:B--2---:R-:W-:-:S05]  /*01d0*/  FFMA R11, R2, R5, R7 ;  /* 0x00000005020b7223 */ /* 0x004fca0000000007 */
[----:B------:R-:W-:Y:S01]  /*01e0*/  STG.E desc[UR4][R8.64], R11 ;  /* 0x0000000b08007986 */ /* 0x000fe2000c101904 */
[----:B------:R-:W-:Y:S05]  /*01f0*/  EXIT ;  /* 0x000000000000794d */ /* 0x000fea0003800000 */
.L_x_0:
[----:B------:R-:W-:-:S00]  /*0200*/  BRA `(.L_x_0) ;  /* 0xfffffffc00fc7947 */ /* 0x000fc0000383ffff */
[----:B------:R-:W-:-:S00]  /*0210*/  NOP ;  /* 0x0000000000007918 */ /* 0x000fc00000000000 */
        /* <DEDUP_REMOVED lines=14> */
.L_x_1:


//--------------------- .nv.shared.reserved.0     --------------------------
	.section	.nv.shared.reserved.0,"aw",@nobits
	.weak		__nv_reservedSMEM_offset_0_alias
	.size		__nv_reservedSMEM_offset_0_alias, 0, 64
	.other		__nv_reservedSMEM_offset_0_alias,@"STO_CUDA_RESERVED_SHARED STV_DEFAULT"
__nv_reservedSMEM_offset_0_alias:
	.zero		0
	.zero		64


//--------------------- .nv.constant0.default_function_kernel --------------------------
	.section	.nv.constant0.default_function_kernel,"a",@progbits
	.sectionflags	@""
	.align	4
.nv.constant0.default_function_kernel:
	.zero		928


//--------------------- SYMBOLS --------------------------

	.type		.nv.reservedSmem.offset0,@object
	.size		.nv.reservedSmem.offset0,0x4
